//
// Generated by NVIDIA NVVM Compiler
//
// Compiler Build ID: CL-36424714
// Cuda compilation tools, release 13.0, V13.0.88
// Based on NVVM 20.0.0
//

.version 9.0
.target sm_100
.address_size 64

	// .globl	_Z24radix_sort_multibit_iterPjS_S_jjj
.extern .shared .align 16 .b8 shared_mem[];

.visible .entry _Z24radix_sort_multibit_iterPjS_S_jjj(
	.param .u64 .ptr .align 1 _Z24radix_sort_multibit_iterPjS_S_jjj_param_0,
	.param .u64 .ptr .align 1 _Z24radix_sort_multibit_iterPjS_S_jjj_param_1,
	.param .u64 .ptr .align 1 _Z24radix_sort_multibit_iterPjS_S_jjj_param_2,
	.param .u32 _Z24radix_sort_multibit_iterPjS_S_jjj_param_3,
	.param .u32 _Z24radix_sort_multibit_iterPjS_S_jjj_param_4,
	.param .u32 _Z24radix_sort_multibit_iterPjS_S_jjj_param_5
)
{
	.reg .pred 	%p<48>;
	.reg .b32 	%r<211>;
	.reg .b64 	%rd<29>;

	ld.param.u64 	%rd10, [_Z24radix_sort_multibit_iterPjS_S_jjj_param_0];
	ld.param.u64 	%rd9, [_Z24radix_sort_multibit_iterPjS_S_jjj_param_1];
	ld.param.u64 	%rd11, [_Z24radix_sort_multibit_iterPjS_S_jjj_param_2];
	ld.param.u32 	%r55, [_Z24radix_sort_multibit_iterPjS_S_jjj_param_3];
	ld.param.u32 	%r56, [_Z24radix_sort_multibit_iterPjS_S_jjj_param_4];
	ld.param.u32 	%r57, [_Z24radix_sort_multibit_iterPjS_S_jjj_param_5];
	cvta.to.global.u64 	%rd1, %rd11;
	cvta.to.global.u64 	%rd2, %rd10;
	mov.b32 	%r58, 1;
	shl.b32 	%r1, %r58, %r57;
	mov.u32 	%r2, %tid.x;
	mov.u32 	%r59, %ctaid.x;
	mov.u32 	%r60, %ntid.x;
	mad.lo.s32 	%r3, %r59, %r60, %r2;
	setp.ge.u32 	%p1, %r2, %r1;
	@%p1 bra 	$L__BB0_2;
	shl.b32 	%r61, %r2, 2;
	mov.u32 	%r62, shared_mem;
	add.s32 	%r63, %r62, %r61;
	mov.b32 	%r64, 0;
	st.shared.u32 	[%r63], %r64;
$L__BB0_2:
	bar.sync 	0;
	setp.ge.u32 	%p2, %r3, %r55;
	@%p2 bra 	$L__BB0_4;
	mul.wide.u32 	%rd12, %r3, 4;
	add.s64 	%rd13, %rd2, %rd12;
	ld.global.u32 	%r65, [%rd13];
	shr.u32 	%r66, %r65, %r56;
	add.s32 	%r67, %r1, -1;
	and.b32  	%r68, %r66, %r67;
	add.s64 	%rd14, %rd1, %rd12;
	st.global.u32 	[%rd14], %r68;
	shl.b32 	%r69, %r68, 2;
	mov.u32 	%r70, shared_mem;
	add.s32 	%r71, %r70, %r69;
	atom.shared.add.u32 	%r72, [%r71], 1;
$L__BB0_4:
	shl.b32 	%r73, %r1, 2;
	mov.u32 	%r191, shared_mem;
	add.s32 	%r4, %r191, %r73;
	bar.sync 	0;
	setp.ne.s32 	%p3, %r2, 0;
	@%p3 bra 	$L__BB0_13;
	mov.b32 	%r75, 0;
	st.shared.u32 	[%r4], %r75;
	setp.eq.s32 	%p4, %r57, 0;
	@%p4 bra 	$L__BB0_13;
	max.u32 	%r77, %r1, 2;
	add.s32 	%r5, %r77, -1;
	add.s32 	%r78, %r77, -2;
	and.b32  	%r6, %r5, 3;
	setp.lt.u32 	%p5, %r78, 3;
	mov.b32 	%r194, 1;
	@%p5 bra 	$L__BB0_10;
	and.b32  	%r81, %r5, -4;
	neg.s32 	%r192, %r81;
	mov.b32 	%r190, 0;
	mov.u32 	%r193, %r190;
$L__BB0_8:
	ld.shared.v2.u32 	{%r82, %r83}, [%r191];
	add.s32 	%r84, %r82, %r193;
	add.s32 	%r85, %r191, %r73;
	st.shared.u32 	[%r85+4], %r84;
	add.s32 	%r86, %r83, %r84;
	st.shared.u32 	[%r85+8], %r86;
	ld.shared.v2.u32 	{%r87, %r88}, [%r191+8];
	add.s32 	%r89, %r87, %r86;
	st.shared.u32 	[%r85+12], %r89;
	add.s32 	%r193, %r88, %r89;
	st.shared.u32 	[%r85+16], %r193;
	add.s32 	%r192, %r192, 4;
	add.s32 	%r191, %r191, 16;
	add.s32 	%r190, %r190, 4;
	setp.ne.s32 	%p6, %r192, 0;
	@%p6 bra 	$L__BB0_8;
	add.s32 	%r194, %r190, 1;
$L__BB0_10:
	setp.eq.s32 	%p7, %r6, 0;
	@%p7 bra 	$L__BB0_13;
	shl.b32 	%r90, %r194, 2;
	mov.u32 	%r91, shared_mem;
	add.s32 	%r196, %r91, %r90;
	neg.s32 	%r195, %r6;
$L__BB0_12:
	.pragma "nounroll";
	add.s32 	%r92, %r196, %r73;
	ld.shared.u32 	%r93, [%r92+-4];
	ld.shared.u32 	%r94, [%r196+-4];
	add.s32 	%r95, %r94, %r93;
	st.shared.u32 	[%r92], %r95;
	add.s32 	%r196, %r196, 4;
	add.s32 	%r195, %r195, 1;
	setp.ne.s32 	%p8, %r195, 0;
	@%p8 bra 	$L__BB0_12;
$L__BB0_13:
	setp.ge.u32 	%p9, %r3, %r55;
	bar.sync 	0;
	@%p9 bra 	$L__BB0_28;
	mul.wide.u32 	%rd15, %r3, 4;
	add.s64 	%rd16, %rd1, %rd15;
	ld.global.u32 	%r26, [%rd16];
	setp.eq.s32 	%p10, %r3, 0;
	mov.b32 	%r210, 0;
	@%p10 bra 	$L__BB0_27;
	and.b32  	%r27, %r3, 15;
	setp.lt.u32 	%p11, %r3, 16;
	mov.b32 	%r203, 0;
	mov.u32 	%r210, %r203;
	@%p11 bra 	$L__BB0_18;
	and.b32  	%r203, %r3, -16;
	neg.s32 	%r197, %r203;
	add.s64 	%rd27, %rd1, 32;
	mov.b32 	%r210, 0;
$L__BB0_17:
	.pragma "nounroll";
	ld.global.u32 	%r100, [%rd27+-32];
	setp.eq.s32 	%p12, %r100, %r26;
	selp.u32 	%r101, 1, 0, %p12;
	add.s32 	%r102, %r210, %r101;
	ld.global.u32 	%r103, [%rd27+-28];
	setp.eq.s32 	%p13, %r103, %r26;
	selp.u32 	%r104, 1, 0, %p13;
	add.s32 	%r105, %r102, %r104;
	ld.global.u32 	%r106, [%rd27+-24];
	setp.eq.s32 	%p14, %r106, %r26;
	selp.u32 	%r107, 1, 0, %p14;
	add.s32 	%r108, %r105, %r107;
	ld.global.u32 	%r109, [%rd27+-20];
	setp.eq.s32 	%p15, %r109, %r26;
	selp.u32 	%r110, 1, 0, %p15;
	add.s32 	%r111, %r108, %r110;
	ld.global.u32 	%r112, [%rd27+-16];
	setp.eq.s32 	%p16, %r112, %r26;
	selp.u32 	%r113, 1, 0, %p16;
	add.s32 	%r114, %r111, %r113;
	ld.global.u32 	%r115, [%rd27+-12];
	setp.eq.s32 	%p17, %r115, %r26;
	selp.u32 	%r116, 1, 0, %p17;
	add.s32 	%r117, %r114, %r116;
	ld.global.u32 	%r118, [%rd27+-8];
	setp.eq.s32 	%p18, %r118, %r26;
	selp.u32 	%r119, 1, 0, %p18;
	add.s32 	%r120, %r117, %r119;
	ld.global.u32 	%r121, [%rd27+-4];
	setp.eq.s32 	%p19, %r121, %r26;
	selp.u32 	%r122, 1, 0, %p19;
	add.s32 	%r123, %r120, %r122;
	ld.global.u32 	%r124, [%rd27];
	setp.eq.s32 	%p20, %r124, %r26;
	selp.u32 	%r125, 1, 0, %p20;
	add.s32 	%r126, %r123, %r125;
	ld.global.u32 	%r127, [%rd27+4];
	setp.eq.s32 	%p21, %r127, %r26;
	selp.u32 	%r128, 1, 0, %p21;
	add.s32 	%r129, %r126, %r128;
	ld.global.u32 	%r130, [%rd27+8];
	setp.eq.s32 	%p22, %r130, %r26;
	selp.u32 	%r131, 1, 0, %p22;
	add.s32 	%r132, %r129, %r131;
	ld.global.u32 	%r133, [%rd27+12];
	setp.eq.s32 	%p23, %r133, %r26;
	selp.u32 	%r134, 1, 0, %p23;
	add.s32 	%r135, %r132, %r134;
	ld.global.u32 	%r136, [%rd27+16];
	setp.eq.s32 	%p24, %r136, %r26;
	selp.u32 	%r137, 1, 0, %p24;
	add.s32 	%r138, %r135, %r137;
	ld.global.u32 	%r139, [%rd27+20];
	setp.eq.s32 	%p25, %r139, %r26;
	selp.u32 	%r140, 1, 0, %p25;
	add.s32 	%r141, %r138, %r140;
	ld.global.u32 	%r142, [%rd27+24];
	setp.eq.s32 	%p26, %r142, %r26;
	selp.u32 	%r143, 1, 0, %p26;
	add.s32 	%r144, %r141, %r143;
	ld.global.u32 	%r145, [%rd27+28];
	setp.eq.s32 	%p27, %r145, %r26;
	selp.u32 	%r146, 1, 0, %p27;
	add.s32 	%r210, %r144, %r146;
	add.s32 	%r197, %r197, 16;
	add.s64 	%rd27, %rd27, 64;
	setp.ne.s32 	%p28, %r197, 0;
	@%p28 bra 	$L__BB0_17;
$L__BB0_18:
	setp.eq.s32 	%p29, %r27, 0;
	@%p29 bra 	$L__BB0_27;
	and.b32  	%r37, %r3, 7;
	setp.lt.u32 	%p30, %r27, 8;
	@%p30 bra 	$L__BB0_21;
	mul.wide.u32 	%rd17, %r203, 4;
	add.s64 	%rd18, %rd1, %rd17;
	ld.global.u32 	%r148, [%rd18];
	setp.eq.s32 	%p31, %r148, %r26;
	selp.u32 	%r149, 1, 0, %p31;
	add.s32 	%r150, %r210, %r149;
	ld.global.u32 	%r151, [%rd18+4];
	setp.eq.s32 	%p32, %r151, %r26;
	selp.u32 	%r152, 1, 0, %p32;
	add.s32 	%r153, %r150, %r152;
	ld.global.u32 	%r154, [%rd18+8];
	setp.eq.s32 	%p33, %r154, %r26;
	selp.u32 	%r155, 1, 0, %p33;
	add.s32 	%r156, %r153, %r155;
	ld.global.u32 	%r157, [%rd18+12];
	setp.eq.s32 	%p34, %r157, %r26;
	selp.u32 	%r158, 1, 0, %p34;
	add.s32 	%r159, %r156, %r158;
	ld.global.u32 	%r160, [%rd18+16];
	setp.eq.s32 	%p35, %r160, %r26;
	selp.u32 	%r161, 1, 0, %p35;
	add.s32 	%r162, %r159, %r161;
	ld.global.u32 	%r163, [%rd18+20];
	setp.eq.s32 	%p36, %r163, %r26;
	selp.u32 	%r164, 1, 0, %p36;
	add.s32 	%r165, %r162, %r164;
	ld.global.u32 	%r166, [%rd18+24];
	setp.eq.s32 	%p37, %r166, %r26;
	selp.u32 	%r167, 1, 0, %p37;
	add.s32 	%r168, %r165, %r167;
	ld.global.u32 	%r169, [%rd18+28];
	setp.eq.s32 	%p38, %r169, %r26;
	selp.u32 	%r170, 1, 0, %p38;
	add.s32 	%r210, %r168, %r170;
	add.s32 	%r203, %r203, 8;
$L__BB0_21:
	setp.eq.s32 	%p39, %r37, 0;
	@%p39 bra 	$L__BB0_27;
	and.b32  	%r43, %r3, 3;
	setp.lt.u32 	%p40, %r37, 4;
	@%p40 bra 	$L__BB0_24;
	mul.wide.u32 	%rd19, %r203, 4;
	add.s64 	%rd20, %rd1, %rd19;
	ld.global.u32 	%r172, [%rd20];
	setp.eq.s32 	%p41, %r172, %r26;
	selp.u32 	%r173, 1, 0, %p41;
	add.s32 	%r174, %r210, %r173;
	ld.global.u32 	%r175, [%rd20+4];
	setp.eq.s32 	%p42, %r175, %r26;
	selp.u32 	%r176, 1, 0, %p42;
	add.s32 	%r177, %r174, %r176;
	ld.global.u32 	%r178, [%rd20+8];
	setp.eq.s32 	%p43, %r178, %r26;
	selp.u32 	%r179, 1, 0, %p43;
	add.s32 	%r180, %r177, %r179;
	ld.global.u32 	%r181, [%rd20+12];
	setp.eq.s32 	%p44, %r181, %r26;
	selp.u32 	%r182, 1, 0, %p44;
	add.s32 	%r210, %r180, %r182;
	add.s32 	%r203, %r203, 4;
$L__BB0_24:
	setp.eq.s32 	%p45, %r43, 0;
	@%p45 bra 	$L__BB0_27;
	mul.wide.u32 	%rd21, %r203, 4;
	add.s64 	%rd28, %rd1, %rd21;
	neg.s32 	%r208, %r43;
$L__BB0_26:
	.pragma "nounroll";
	ld.global.u32 	%r183, [%rd28];
	setp.eq.s32 	%p46, %r183, %r26;
	selp.u32 	%r184, 1, 0, %p46;
	add.s32 	%r210, %r210, %r184;
	add.s64 	%rd28, %rd28, 4;
	add.s32 	%r208, %r208, 1;
	setp.ne.s32 	%p47, %r208, 0;
	@%p47 bra 	$L__BB0_26;
$L__BB0_27:
	shl.b32 	%r185, %r26, 2;
	add.s32 	%r186, %r4, %r185;
	ld.shared.u32 	%r187, [%r186];
	add.s32 	%r188, %r187, %r210;
	add.s64 	%rd23, %rd2, %rd15;
	ld.global.u32 	%r189, [%rd23];
	cvta.to.global.u64 	%rd24, %rd9;
	mul.wide.u32 	%rd25, %r188, 4;
	add.s64 	%rd26, %rd24, %rd25;
	st.global.u32 	[%rd26], %r189;
$L__BB0_28:
	ret;

}


// ===== COMPILED SASS (sm_100) =====

	.target	sm_100

	.elftype	@"ET_EXEC"


//--------------------- .note.nv.tkinfo           --------------------------
	.section	.note.nv.tkinfo,"",@"SHT_NOTE"
	.sectionflags	@"SHF_NOTE_NV_TKINFO"
	.tkinfo
        /*0018*/ 	.word	0x00000002
        /*0030*/ 	.string	""
        /*0030*/ 	.string	"ptxas"
        /*0030*/ 	.string	"Cuda compilation tools, release 13.0, V13.0.88"
        /*0030*/ 	.string	"Build cuda_13.0.r13.0/compiler.36424714_0"
        /*0030*/ 	.string	"-arch sm_100 -m 64 "



//--------------------- .note.nv.cuinfo           --------------------------
	.section	.note.nv.cuinfo,"",@"SHT_NOTE"
	.sectionflags	@"SHF_NOTE_NV_CUINFO"
        /*0018*/ 	.short	0x0002
        /*001a*/ 	.short	0x0064
        /*001c*/ 	.short	0x0082
	.zero		2


//--------------------- .nv.info                  --------------------------
	.section	.nv.info,"",@"SHT_CUDA_INFO"
	.align	4


	//----- nvinfo : EIATTR_REGCOUNT
	.align		4
        /*0000*/ 	.byte	0x04, 0x2f
        /*0002*/ 	.short	(.L_1 - .L_0)
	.align		4
.L_0:
        /*0004*/ 	.word	index@(_Z24radix_sort_multibit_iterPjS_S_jjj)
        /*0008*/ 	.word	0x00000020


	//----- nvinfo : EIATTR_FRAME_SIZE
	.align		4
.L_1:
        /*000c*/ 	.byte	0x04, 0x11
        /*000e*/ 	.short	(.L_3 - .L_2)
	.align		4
.L_2:
        /*0010*/ 	.word	index@(_Z24radix_sort_multibit_iterPjS_S_jjj)
        /*0014*/ 	.word	0x00000000


	//----- nvinfo : EIATTR_MIN_STACK_SIZE
	.align		4
.L_3:
        /*0018*/ 	.byte	0x04, 0x12
        /*001a*/ 	.short	(.L_5 - .L_4)
	.align		4
.L_4:
        /*001c*/ 	.word	index@(_Z24radix_sort_multibit_iterPjS_S_jjj)
        /*0020*/ 	.word	0x00000000
.L_5:


//--------------------- .nv.compat                --------------------------
	.section	.nv.compat,"",@"SHT_CUDA_COMPAT_INFO"
	.align	4
        /*0000*/ 	.byte	0x02, 0x09, 0x00, 0x00, 0x02, 0x02, 0x01, 0x00, 0x02, 0x05, 0x05, 0x00, 0x03, 0x07, 0x01, 0x01
        /*0010*/ 	.byte	0x02, 0x03, 0x00, 0x00, 0x02, 0x06, 0x01, 0x00, 0x04, 0x0b, 0x08, 0x00, 0x09, 0x00, 0x00, 0x00
        /*0020*/ 	.byte	0x00, 0x00, 0x00, 0x00


//--------------------- .nv.info._Z24radix_sort_multibit_iterPjS_S_jjj --------------------------
	.section	.nv.info._Z24radix_sort_multibit_iterPjS_S_jjj,"",@"SHT_CUDA_INFO"
	.sectionflags	@""
	.align	4


	//----- nvinfo : EIATTR_CUDA_API_VERSION
	.align		4
        /*0000*/ 	.byte	0x04, 0x37
        /*0002*/ 	.short	(.L_7 - .L_6)
.L_6:
        /*0004*/ 	.word	0x00000082


	//----- nvinfo : EIATTR_KPARAM_INFO
	.align		4
.L_7:
        /*0008*/ 	.byte	0x04, 0x17
        /*000a*/ 	.short	(.L_9 - .L_8)
.L_8:
        /*000c*/ 	.word	0x00000000
        /*0010*/ 	.short	0x0005
        /*0012*/ 	.short	0x0020
        /*0014*/ 	.byte	0x00, 0xf0, 0x11, 0x00


	//----- nvinfo : EIATTR_KPARAM_INFO
	.align		4
.L_9:
        /*0018*/ 	.byte	0x04, 0x17
        /*001a*/ 	.short	(.L_11 - .L_10)
.L_10:
        /*001c*/ 	.word	0x00000000
        /*0020*/ 	.short	0x0004
        /*0022*/ 	.short	0x001c
        /*0024*/ 	.byte	0x00, 0xf0, 0x11, 0x00


	//----- nvinfo : EIATTR_KPARAM_INFO
	.align		4
.L_11:
        /*0028*/ 	.byte	0x04, 0x17
        /*002a*/ 	.short	(.L_13 - .L_12)
.L_12:
        /*002c*/ 	.word	0x00000000
        /*0030*/ 	.short	0x0003
        /*0032*/ 	.short	0x0018
        /*0034*/ 	.byte	0x00, 0xf0, 0x11, 0x00


	//----- nvinfo : EIATTR_KPARAM_INFO
	.align		4
.L_13:
        /*0038*/ 	.byte	0x04, 0x17
        /*003a*/ 	.short	(.L_15 - .L_14)
.L_14:
        /*003c*/ 	.word	0x00000000
        /*0040*/ 	.short	0x0002
        /*0042*/ 	.short	0x0010
        /*0044*/ 	.byte	0x00, 0xf5, 0x21, 0x00


	//----- nvinfo : EIATTR_KPARAM_INFO
	.align		4
.L_15:
        /*0048*/ 	.byte	0x04, 0x17
        /*004a*/ 	.short	(.L_17 - .L_16)
.L_16:
        /*004c*/ 	.word	0x00000000
        /*0050*/ 	.short	0x0001
        /*0052*/ 	.short	0x0008
        /*0054*/ 	.byte	0x00, 0xf5, 0x21, 0x00


	//----- nvinfo : EIATTR_KPARAM_INFO
	.align		4
.L_17:
        /*0058*/ 	.byte	0x04, 0x17
        /*005a*/ 	.short	(.L_19 - .L_18)
.L_18:
        /*005c*/ 	.word	0x00000000
        /*0060*/ 	.short	0x0000
        /*0062*/ 	.short	0x0000
        /*0064*/ 	.byte	0x00, 0xf5, 0x21, 0x00


	//----- nvinfo : EIATTR_SPARSE_MMA_MASK
	.align		4
.L_19:
        /*0068*/ 	.byte	0x03, 0x50
        /*006a*/ 	.short	0x0000


	//----- nvinfo : EIATTR_MAXREG_COUNT
	.align		4
        /*006c*/ 	.byte	0x03, 0x1b
        /*006e*/ 	.short	0x00ff


	//----- nvinfo : EIATTR_NUM_BARRIERS
	.align		4
        /*0070*/ 	.byte	0x02, 0x4c
        /*0072*/ 	.byte	0x01
	.zero		1


	//----- nvinfo : EIATTR_MERCURY_ISA_VERSION
	.align		4
        /*0074*/ 	.byte	0x03, 0x5f
        /*0076*/ 	.short	0x0101


	//----- nvinfo : EIATTR_VRC_CTA_INIT_COUNT
	.align		4
        /*0078*/ 	.byte	0x02, 0x4a
	.zero		1
	.zero		1


	//----- nvinfo : EIATTR_EXIT_INSTR_OFFSETS
	.align		4
        /*007c*/ 	.byte	0x04, 0x1c
        /*007e*/ 	.short	(.L_21 - .L_20)


	//   ....[0]....
.L_20:
        /*0080*/ 	.word	0x00000af0


	//   ....[1]....
        /*0084*/ 	.word	0x00001670


	//----- nvinfo : EIATTR_CRS_STACK_SIZE
	.align		4
.L_21:
        /*0088*/ 	.byte	0x04, 0x1e
        /*008a*/ 	.short	(.L_23 - .L_22)
.L_22:
        /*008c*/ 	.word	0x00000000


	//----- nvinfo : EIATTR_CBANK_PARAM_SIZE
	.align		4
.L_23:
        /*0090*/ 	.byte	0x03, 0x19
        /*0092*/ 	.short	0x0024


	//----- nvinfo : EIATTR_PARAM_CBANK
	.align		4
        /*0094*/ 	.byte	0x04, 0x0a
        /*0096*/ 	.short	(.L_25 - .L_24)
	.align		4
.L_24:
        /*0098*/ 	.word	index@(.nv.constant0._Z24radix_sort_multibit_iterPjS_S_jjj)
        /*009c*/ 	.short	0x0380
        /*009e*/ 	.short	0x0024


	//----- nvinfo : EIATTR_SW_WAR
	.align		4
.L_25:
        /*00a0*/ 	.byte	0x04, 0x36
        /*00a2*/ 	.short	(.L_27 - .L_26)
.L_26:
        /*00a4*/ 	.word	0x00000008
.L_27:


//--------------------- .nv.callgraph             --------------------------
	.section	.nv.callgraph,"",@"SHT_CUDA_CALLGRAPH"
	.align	4
	.sectionentsize	8
	.align		4
        /*0000*/ 	.word	0x00000000
	.align		4
        /*0004*/ 	.word	0xffffffff
	.align		4
        /*0008*/ 	.word	0x00000000
	.align		4
        /*000c*/ 	.word	0xfffffffe
	.align		4
        /*0010*/ 	.word	0x00000000
	.align		4
        /*0014*/ 	.word	0xfffffffd
	.align		4
        /*0018*/ 	.word	0x00000000
	.align		4
        /*001c*/ 	.word	0xfffffffc


//--------------------- .text._Z24radix_sort_multibit_iterPjS_S_jjj --------------------------
	.section	.text._Z24radix_sort_multibit_iterPjS_S_jjj,"ax",@progbits
	.align	128
        .global         _Z24radix_sort_multibit_iterPjS_S_jjj
        .type           _Z24radix_sort_multibit_iterPjS_S_jjj,@function
        .size           _Z24radix_sort_multibit_iterPjS_S_jjj,(.L_x_22 - _Z24radix_sort_multibit_iterPjS_S_jjj)
        .other          _Z24radix_sort_multibit_iterPjS_S_jjj,@"STO_CUDA_ENTRY STV_DEFAULT"
_Z24radix_sort_multibit_iterPjS_S_jjj:
.text._Z24radix_sort_multibit_iterPjS_S_jjj:
[----:B------:R-:W-:Y:S01]  /*0000*/  LDC R1, c[0x0][0x37c] ;  /* 0x0000df00ff017b82 */ /* 0x000fe20000000800 */
[----:B------:R-:W0:Y:S01]  /*0010*/  S2R R11, SR_TID.X ;  /* 0x00000000000b7919 */ /* 0x000e220000002100 */
[----:B------:R-:W1:Y:S06]  /*0020*/  LDCU UR14, c[0x0][0x3a0] ;  /* 0x00007400ff0e77ac */ /* 0x000e6c0008000800 */
[----:B------:R-:W2:Y:S01]  /*0030*/  S2UR UR4, SR_CTAID.X ;  /* 0x00000000000479c3 */ /* 0x000ea20000002500 */
[----:B------:R-:W-:Y:S01]  /*0040*/  BSSY.RECONVERGENT B0, `(.L_x_0) ;  /* 0x000001f000007945 */ /* 0x000fe20003800200 */
[----:B------:R-:W-:Y:S01]  /*0050*/  UMOV UR5, 0x1 ;  /* 0x0000000100057882 */ /* 0x000fe20000000000 */
[----:B------:R-:W3:Y:S05]  /*0060*/  LDCU UR6, c[0x0][0x398] ;  /* 0x00007300ff0677ac */ /* 0x000eea0008000800 */
[----:B------:R-:W2:Y:S01]  /*0070*/  LDC R2, c[0x0][0x360] ;  /* 0x0000d800ff027b82 */ /* 0x000ea20000000800 */
[----:B------:R-:W4:Y:S01]  /*0080*/  LDCU.64 UR12, c[0x0][0x358] ;  /* 0x00006b00ff0c77ac */ /* 0x000f220008000a00 */
[----:B-1----:R-:W-:-:S06]  /*0090*/  USHF.L.U32 UR5, UR5, UR14, URZ ;  /* 0x0000000e05057299 */ /* 0x002fcc00080006ff */
[----:B0-----:R-:W-:Y:S01]  /*00a0*/  ISETP.GE.U32.AND P0, PT, R11, UR5, PT ;  /* 0x000000050b007c0c */ /* 0x001fe2000bf06070 */
[----:B--2---:R-:W-:-:S05]  /*00b0*/  IMAD R7, R2, UR4, R11 ;  /* 0x0000000402077c24 */ /* 0x004fca000f8e020b */
[----:B---3--:R-:W-:-:S07]  /*00c0*/  ISETP.GE.U32.AND P1, PT, R7, UR6, PT ;  /* 0x0000000607007c0c */ /* 0x008fce000bf26070 */
[----:B------:R-:W0:Y:S01]  /*00d0*/  @!P0 S2R R3, SR_CgaCtaId ;  /* 0x0000000000038919 */ /* 0x000e220000008800 */
[----:B------:R-:W-:-:S04]  /*00e0*/  @!P0 MOV R0, 0x400 ;  /* 0x0000040000008802 */ /* 0x000fc80000000f00 */
[----:B0-----:R-:W-:-:S05]  /*00f0*/  @!P0 LEA R0, R3, R0, 0x18 ;  /* 0x0000000003008211 */ /* 0x001fca00078ec0ff */
[----:B------:R-:W-:-:S05]  /*0100*/  @!P0 IMAD R0, R11, 0x4, R0 ;  /* 0x000000040b008824 */ /* 0x000fca00078e0200 */
[----:B------:R0:W-:Y:S01]  /*0110*/  @!P0 STS [R0], RZ ;  /* 0x000000ff00008388 */ /* 0x0001e20000000800 */
[----:B------:R-:W-:Y:S06]  /*0120*/  BAR.SYNC.DEFER_BLOCKING 0x0 ;  /* 0x0000000000007b1d */ /* 0x000fec0000010000 */
[----:B----4-:R-:W-:Y:S05]  /*0130*/  @P1 BRA `(.L_x_1) ;  /* 0x00000000003c1947 */ /* 0x010fea0003800000 */
[----:B------:R-:W1:Y:S01]  /*0140*/  LDC.64 R2, c[0x0][0x380] ;  /* 0x0000e000ff027b82 */ /* 0x000e620000000a00 */
[----:B------:R-:W0:Y:S07]  /*0150*/  LDCU UR8, c[0x0][0x39c] ;  /* 0x00007380ff0877ac */ /* 0x000e2e0008000800 */
[----:B------:R-:W2:Y:S08]  /*0160*/  S2UR UR6, SR_CgaCtaId ;  /* 0x00000000000679c3 */ /* 0x000eb00000008800 */
[----:B------:R-:W3:Y:S01]  /*0170*/  LDC.64 R4, c[0x0][0x390] ;  /* 0x0000e400ff047b82 */ /* 0x000ee20000000a00 */
[----:B-1----:R-:W-:-:S06]  /*0180*/  IMAD.WIDE.U32 R2, R7, 0x4, R2 ;  /* 0x0000000407027825 */ /* 0x002fcc00078e0002 */
[----:B------:R-:W0:Y:S01]  /*0190*/  LDG.E R2, desc[UR12][R2.64] ;  /* 0x0000000c02027981 */ /* 0x000e22000c1e1900 */
[----:B------:R-:W-:Y:S01]  /*01a0*/  UIADD3 UR7, UPT, UPT, UR5, -0x1, URZ ;  /* 0xffffffff05077890 */ /* 0x000fe2000fffe0ff */
[----:B------:R-:W-:Y:S02]  /*01b0*/  UMOV UR4, 0x400 ;  /* 0x0000040000047882 */ /* 0x000fe40000000000 */
[----:B--2---:R-:W-:Y:S01]  /*01c0*/  ULEA UR4, UR6, UR4, 0x18 ;  /* 0x0000000406047291 */ /* 0x004fe2000f8ec0ff */
[----:B---3--:R-:W-:Y:S01]  /*01d0*/  IMAD.WIDE.U32 R4, R7, 0x4, R4 ;  /* 0x0000000407047825 */ /* 0x008fe200078e0004 */
[----:B0-----:R-:W-:-:S04]  /*01e0*/  SHF.R.U32.HI R0, RZ, UR8, R2 ;  /* 0x00000008ff007c19 */ /* 0x001fc80008011602 */
[----:B------:R-:W-:-:S04]  /*01f0*/  LOP3.LUT R9, R0, UR7, RZ, 0xc0, !PT ;  /* 0x0000000700097c12 */ /* 0x000fc8000f8ec0ff */
[----:B------:R-:W-:Y:S01]  /*0200*/  LEA R0, R9, UR4, 0x2 ;  /* 0x0000000409007c11 */ /* 0x000fe2000f8e10ff */
[----:B------:R1:W-:Y:S04]  /*0210*/  STG.E desc[UR12][R4.64], R9 ;  /* 0x0000000904007986 */ /* 0x0003e8000c10190c */
[----:B------:R1:W-:Y:S02]  /*0220*/  ATOMS.POPC.INC.32 RZ, [R0+URZ] ;  /* 0x0000000000ff7f8c */ /* 0x0003e4000d8000ff */
.L_x_1:
[----:B------:R-:W-:Y:S05]  /*0230*/  BSYNC.RECONVERGENT B0 ;  /* 0x0000000000007941 */ /* 0x000fea0003800200 */
.L_x_0:
[----:B------:R-:W2:Y:S08]  /*0240*/  S2UR UR6, SR_CgaCtaId ;  /* 0x00000000000679c3 */ /* 0x000eb00000008800 */
[----:B------:R-:W-:Y:S01]  /*0250*/  BAR.SYNC.DEFER_BLOCKING 0x0 ;  /* 0x0000000000007b1d */ /* 0x000fe20000010000 */
[----:B------:R-:W-:-:S05]  /*0260*/  ISETP.NE.AND P0, PT, R11, RZ, PT ;  /* 0x000000ff0b00720c */ /* 0x000fca0003f05270 */
[----:B------:R-:W-:Y:S01]  /*0270*/  UMOV UR4, 0x400 ;  /* 0x0000040000047882 */ /* 0x000fe20000000000 */
[----:B------:R-:W-:Y:S01]  /*0280*/  BSSY.RECONVERGENT B0, `(.L_x_2) ;  /* 0x0000085000007945 */ /* 0x000fe20003800200 */
[----:B--2---:R-:W-:-:S04]  /*0290*/  ULEA UR9, UR6, UR4, 0x18 ;  /* 0x0000000406097291 */ /* 0x004fc8000f8ec0ff */
[----:B------:R-:W-:Y:S02]  /*02a0*/  ULEA UR10, UR5, UR9, 0x2 ;  /* 0x00000009050a7291 */ /* 0x000fe4000f8e10ff */
[----:B------:R-:W-:Y:S10]  /*02b0*/  @P0 BRA `(.L_x_3) ;  /* 0x0000000800040947 */ /* 0x000ff40003800000 */
[----:B------:R-:W-:Y:S01]  /*02c0*/  STS [UR10], RZ ;  /* 0x000000ffff007988 */ /* 0x000fe2000800080a */
[----:B------:R-:W-:-:S09]  /*02d0*/  UISETP.NE.AND UP0, UPT, UR14, URZ, UPT ;  /* 0x000000ff0e00728c */ /* 0x000fd2000bf05270 */
[----:B------:R-:W-:Y:S05]  /*02e0*/  BRA.U !UP0, `(.L_x_3) ;  /* 0x0000000508f87547 */ /* 0x000fea000b800000 */
[----:B------:R-:W-:-:S04]  /*02f0*/  UISETP.LT.U32.AND UP0, UPT, UR5, 0x2, UPT ;  /* 0x000000020500788c */ /* 0x000fc8000bf01070 */
[----:B------:R-:W-:-:S04]  /*0300*/  USEL UR4, UR5, 0x2, !UP0 ;  /* 0x0000000205047887 */ /* 0x000fc8000c000000 */
[----:B------:R-:W-:Y:S02]  /*0310*/  UIADD3 UR6, UPT, UPT, UR4, -0x1, URZ ;  /* 0xffffffff04067890 */ /* 0x000fe4000fffe0ff */
[----:B------:R-:W-:Y:S02]  /*0320*/  UIADD3 UR4, UPT, UPT, UR4, -0x2, URZ ;  /* 0xfffffffe04047890 */ /* 0x000fe4000fffe0ff */
[----:B------:R-:W-:Y:S02]  /*0330*/  ULOP3.LUT UR7, UR6, 0x3, URZ, 0xc0, !UPT ;  /* 0x0000000306077892 */ /* 0x000fe4000f8ec0ff */
[----:B------:R-:W-:-:S03]  /*0340*/  UISETP.GE.U32.AND UP0, UPT, UR4, 0x3, UPT ;  /* 0x000000030400788c */ /* 0x000fc6000bf06070 */
[----:B------:R-:W-:-:S06]  /*0350*/  UMOV UR4, 0x1 ;  /* 0x0000000100047882 */ /* 0x000fcc0000000000 */
[----:B------:R-:W-:Y:S05]  /*0360*/  BRA.U !UP0, `(.L_x_4) ;  /* 0x0000000508a47547 */ /* 0x000fea000b800000 */
[----:B------:R-:W-:Y:S01]  /*0370*/  ULOP3.LUT UR6, UR6, 0xfffffffc, URZ, 0xc0, !UPT ;  /* 0xfffffffc06067892 */ /* 0x000fe2000f8ec0ff */
[----:B------:R-:W-:Y:S01]  /*0380*/  IMAD.MOV.U32 R3, RZ, RZ, RZ ;  /* 0x000000ffff037224 */ /* 0x000fe200078e00ff */
[----:B------:R-:W-:Y:S02]  /*0390*/  UMOV UR4, URZ ;  /* 0x000000ff00047c82 */ /* 0x000fe40008000000 */
[----:B------:R-:W-:-:S03]  /*03a0*/  UIADD3 UR8, UPT, UPT, -UR6, URZ, URZ ;  /* 0x000000ff06087290 */ /* 0x000fc6000fffe1ff */
[----:B------:R-:W-:Y:S01]  /*03b0*/  UMOV UR6, UR9 ;  /* 0x0000000900067c82 */ /* 0x000fe20008000000 */
[----:B------:R-:W-:-:S09]  /*03c0*/  UISETP.GE.AND UP0, UPT, UR8, URZ, UPT ;  /* 0x000000ff0800728c */ /* 0x000fd2000bf06270 */
[----:B------:R-:W-:Y:S05]  /*03d0*/  BRA.U UP0, `(.L_x_5) ;  /* 0x0000000500447547 */ /* 0x000fea000b800000 */
[----:B------:R-:W-:Y:S02]  /*03e0*/  UIADD3 UR11, UPT, UPT, -UR8, URZ, URZ ;  /* 0x000000ff080b7290 */ /* 0x000fe4000fffe1ff */
[----:B------:R-:W-:Y:S02]  /*03f0*/  UPLOP3.LUT UP0, UPT, UPT, UPT, UPT, 0x80, 0x8 ;  /* 0x000000000008789c */ /* 0x000fe40003f0f070 */
[----:B------:R-:W-:-:S09]  /*0400*/  UISETP.GT.AND UP1, UPT, UR11, 0xc, UPT ;  /* 0x0000000c0b00788c */ /* 0x000fd2000bf24270 */
[----:B------:R-:W-:Y:S05]  /*0410*/  BRA.U !UP1, `(.L_x_6) ;  /* 0x0000000109bc7547 */ /* 0x000fea000b800000 */
[----:B------:R-:W-:-:S11]  /*0420*/  UPLOP3.LUT UP0, UPT, UPT, UPT, UPT, 0x40, 0x4 ;  /* 0x000000000004789c */ /* 0x000fd60003f0e870 */
.L_x_7:
[----:B-1----:R-:W1:Y:S01]  /*0430*/  LDS.64 R4, [UR6] ;  /* 0x00000006ff047984 */ /* 0x002e620008000a00 */
[----:B------:R-:W-:Y:S02]  /*0440*/  ULEA UR11, UR5, UR6, 0x2 ;  /* 0x00000006050b7291 */ /* 0x000fe4000f8e10ff */
[----:B------:R-:W-:Y:S02]  /*0450*/  UIADD3 UR8, UPT, UPT, UR8, 0x10, URZ ;  /* 0x0000001008087890 */ /* 0x000fe4000fffe0ff */
[----:B------:R-:W-:Y:S02]  /*0460*/  UIADD3 UR4, UPT, UPT, UR4, 0x10, URZ ;  /* 0x0000001004047890 */ /* 0x000fe4000fffe0ff */
[----:B------:R-:W-:Y:S01]  /*0470*/  UISETP.GE.AND UP1, UPT, UR8, -0xc, UPT ;  /* 0xfffffff40800788c */ /* 0x000fe2000bf26270 */
[----:B-1----:R-:W-:-:S05]  /*0480*/  IMAD.IADD R4, R4, 0x1, R3 ;  /* 0x0000000104047824 */ /* 0x002fca00078e0203 */
[----:B------:R-:W-:Y:S01]  /*0490*/  IADD3 R5, PT, PT, R5, R4, RZ ;  /* 0x0000000405057210 */ /* 0x000fe20007ffe0ff */
[----:B------:R-:W-:Y:S04]  /*04a0*/  STS [UR11+0x4], R4 ;  /* 0x00000404ff007988 */ /* 0x000fe8000800080b */
[----:B------:R-:W-:Y:S04]  /*04b0*/  STS [UR11+0x8], R5 ;  /* 0x00000805ff007988 */ /* 0x000fe8000800080b */
[----:B--2---:R-:W1:Y:S02]  /*04c0*/  LDS.64 R2, [UR6+0x8] ;  /* 0x00000806ff027984 */ /* 0x004e640008000a00 */
[----:B-1----:R-:W-:-:S04]  /*04d0*/  IMAD.IADD R2, R5, 0x1, R2 ;  /* 0x0000000105027824 */ /* 0x002fc800078e0202 */
[----:B------:R-:W-:Y:S01]  /*04e0*/  IMAD.IADD R3, R3, 0x1, R2 ;  /* 0x0000000103037824 */ /* 0x000fe200078e0202 */
[----:B------:R-:W-:Y:S04]  /*04f0*/  STS [UR11+0xc], R2 ;  /* 0x00000c02ff007988 */ /* 0x000fe8000800080b */
[----:B------:R-:W-:Y:S04]  /*0500*/  STS [UR11+0x10], R3 ;  /* 0x00001003ff007988 */ /* 0x000fe8000800080b */
[----:B------:R-:W1:Y:S02]  /*0510*/  LDS.64 R8, [UR6+0x10] ;  /* 0x00001006ff087984 */ /* 0x000e640008000a00 */
[----:B-1----:R-:W-:-:S05]  /*0520*/  IMAD.IADD R8, R3, 0x1, R8 ;  /* 0x0000000103087824 */ /* 0x002fca00078e0208 */
[----:B------:R-:W-:Y:S01]  /*0530*/  IADD3 R9, PT, PT, R9, R8, RZ ;  /* 0x0000000809097210 */ /* 0x000fe20007ffe0ff */
[----:B------:R-:W-:Y:S04]  /*0540*/  STS [UR11+0x14], R8 ;  /* 0x00001408ff007988 */ /* 0x000fe8000800080b */
[----:B------:R-:W-:Y:S04]  /*0550*/  STS [UR11+0x18], R9 ;  /* 0x00001809ff007988 */ /* 0x000fe8000800080b */
[----:B------:R-:W1:Y:S02]  /*0560*/  LDS.64 R4, [UR6+0x18] ;  /* 0x00001806ff047984 */ /* 0x000e640008000a00 */
        /* <DEDUP_REMOVED lines=19> */
[----:B------:R-:W1:Y:S01]  /*06a0*/  LDS.64 R2, [UR6+0x38] ;  /* 0x00003806ff027984 */ /* 0x000e620008000a00 */
[----:B------:R-:W-:Y:S01]  /*06b0*/  UIADD3 UR6, UPT, UPT, UR6, 0x40, URZ ;  /* 0x0000004006067890 */ /* 0x000fe2000fffe0ff */
[----:B-1----:R-:W-:-:S04]  /*06c0*/  IMAD.IADD R2, R5, 0x1, R2 ;  /* 0x0000000105027824 */ /* 0x002fc800078e0202 */
[----:B------:R-:W-:Y:S01]  /*06d0*/  IMAD.IADD R3, R3, 0x1, R2 ;  /* 0x0000000103037824 */ /* 0x000fe200078e0202 */
[----:B------:R2:W-:Y:S04]  /*06e0*/  STS [UR11+0x3c], R2 ;  /* 0x00003c02ff007988 */ /* 0x0005e8000800080b */
[----:B------:R2:W-:Y:S01]  /*06f0*/  STS [UR11+0x40], R3 ;  /* 0x00004003ff007988 */ /* 0x0005e2000800080b */
[----:B------:R-:W-:Y:S05]  /*0700*/  BRA.U !UP1, `(.L_x_7) ;  /* 0xfffffffd09487547 */ /* 0x000fea000b83ffff */
.L_x_6:
[----:B------:R-:W-:-:S04]  /*0710*/  UIADD3 UR11, UPT, UPT, -UR8, URZ, URZ ;  /* 0x000000ff080b7290 */ /* 0x000fc8000fffe1ff */
[----:B------:R-:W-:-:S09]  /*0720*/  UISETP.GT.AND UP1, UPT, UR11, 0x4, UPT ;  /* 0x000000040b00788c */ /* 0x000fd2000bf24270 */
[----:B------:R-:W-:Y:S05]  /*0730*/  BRA.U !UP1, `(.L_x_8) ;  /* 0x0000000109647547 */ /* 0x000fea000b800000 */
[----:B-1----:R-:W1:Y:S01]  /*0740*/  LDS.64 R4, [UR6] ;  /* 0x00000006ff047984 */ /* 0x002e620008000a00 */
[----:B------:R-:W-:Y:S02]  /*0750*/  ULEA UR11, UR5, UR6, 0x2 ;  /* 0x00000006050b7291 */ /* 0x000fe4000f8e10ff */
[----:B------:R-:W-:Y:S02]  /*0760*/  UIADD3 UR8, UPT, UPT, UR8, 0x8, URZ ;  /* 0x0000000808087890 */ /* 0x000fe4000fffe0ff */
[----:B------:R-:W-:Y:S02]  /*0770*/  UIADD3 UR4, UPT, UPT, UR4, 0x8, URZ ;  /* 0x0000000804047890 */ /* 0x000fe4000fffe0ff */
[----:B------:R-:W-:Y:S01]  /*0780*/  UPLOP3.LUT UP0, UPT, UPT, UPT, UPT, 0x40, 0x4 ;  /* 0x000000000004789c */ /* 0x000fe20003f0e870 */
        /* <DEDUP_REMOVED lines=19> */
[----:B------:R3:W-:Y:S02]  /*08c0*/  STS [UR11+0x20], R3 ;  /* 0x00002003ff007988 */ /* 0x0007e4000800080b */
.L_x_8:
[----:B------:R-:W-:-:S09]  /*08d0*/  UISETP.NE.OR UP0, UPT, UR8, URZ, UP0 ;  /* 0x000000ff0800728c */ /* 0x000fd20008705670 */
[----:B------:R-:W-:Y:S05]  /*08e0*/  BRA.U !UP0, `(.L_x_9) ;  /* 0x0000000108407547 */ /* 0x000fea000b800000 */
.L_x_5:
[----:B-1-3--:R-:W1:Y:S01]  /*08f0*/  LDS.64 R4, [UR6] ;  /* 0x00000006ff047984 */ /* 0x00ae620008000a00 */
[----:B------:R-:W-:Y:S02]  /*0900*/  ULEA UR11, UR5, UR6, 0x2 ;  /* 0x00000006050b7291 */ /* 0x000fe4000f8e10ff */
[----:B------:R-:W-:Y:S02]  /*0910*/  UIADD3 UR8, UPT, UPT, UR8, 0x4, URZ ;  /* 0x0000000408087890 */ /* 0x000fe4000fffe0ff */
[----:B------:R-:W-:Y:S02]  /*0920*/  UIADD3 UR4, UPT, UPT, UR4, 0x4, URZ ;  /* 0x0000000404047890 */ /* 0x000fe4000fffe0ff */
[----:B------:R-:W-:Y:S01]  /*0930*/  UISETP.NE.AND UP0, UPT, UR8, URZ, UPT ;  /* 0x000000ff0800728c */ /* 0x000fe2000bf05270 */
[----:B-1----:R-:W-:-:S05]  /*0940*/  IMAD.IADD R4, R4, 0x1, R3 ;  /* 0x0000000104047824 */ /* 0x002fca00078e0203 */
[----:B------:R-:W-:Y:S01]  /*0950*/  IADD3 R5, PT, PT, R5, R4, RZ ;  /* 0x0000000405057210 */ /* 0x000fe20007ffe0ff */
[----:B------:R-:W-:Y:S04]  /*0960*/  STS [UR11+0x4], R4 ;  /* 0x00000404ff007988 */ /* 0x000fe8000800080b */
[----:B------:R-:W-:Y:S04]  /*0970*/  STS [UR11+0x8], R5 ;  /* 0x00000805ff007988 */ /* 0x000fe8000800080b */
[----:B--2-4-:R-:W1:Y:S01]  /*0980*/  LDS.64 R2, [UR6+0x8] ;  /* 0x00000806ff027984 */ /* 0x014e620008000a00 */
[----:B------:R-:W-:Y:S01]  /*0990*/  UIADD3 UR6, UPT, UPT, UR6, 0x10, URZ ;  /* 0x0000001006067890 */ /* 0x000fe2000fffe0ff */
[----:B-1----:R-:W-:-:S04]  /*09a0*/  IMAD.IADD R2, R5, 0x1, R2 ;  /* 0x0000000105027824 */ /* 0x002fc800078e0202 */
[----:B------:R-:W-:Y:S01]  /*09b0*/  IMAD.IADD R3, R3, 0x1, R2 ;  /* 0x0000000103037824 */ /* 0x000fe200078e0202 */
[----:B------:R4:W-:Y:S04]  /*09c0*/  STS [UR11+0xc], R2 ;  /* 0x00000c02ff007988 */ /* 0x0009e8000800080b */
[----:B------:R4:W-:Y:S01]  /*09d0*/  STS [UR11+0x10], R3 ;  /* 0x00001003ff007988 */ /* 0x0009e2000800080b */
[----:B------:R-:W-:Y:S05]  /*09e0*/  BRA.U UP0, `(.L_x_5) ;  /* 0xfffffffd00c07547 */ /* 0x000fea000b83ffff */
.L_x_9:
[----:B------:R-:W-:-:S12]  /*09f0*/  UIADD3 UR4, UPT, UPT, UR4, 0x1, URZ ;  /* 0x0000000104047890 */ /* 0x000fd8000fffe0ff */
.L_x_4:
[----:B------:R-:W-:-:S09]  /*0a00*/  UISETP.NE.AND UP0, UPT, UR7, URZ, UPT ;  /* 0x000000ff0700728c */ /* 0x000fd2000bf05270 */
[----:B------:R-:W-:Y:S05]  /*0a10*/  BRA.U !UP0, `(.L_x_3) ;  /* 0x00000001082c7547 */ /* 0x000fea000b800000 */
[----:B------:R-:W-:Y:S02]  /*0a20*/  ULEA UR4, UR4, UR9, 0x2 ;  /* 0x0000000904047291 */ /* 0x000fe4000f8e10ff */
[----:B------:R-:W-:-:S12]  /*0a30*/  UIADD3 UR7, UPT, UPT, -UR7, URZ, URZ ;  /* 0x000000ff07077290 */ /* 0x000fd8000fffe1ff */
.L_x_10:
[----:B------:R-:W-:Y:S02]  /*0a40*/  ULEA UR6, UR5, UR4, 0x2 ;  /* 0x0000000405067291 */ /* 0x000fe4000f8e10ff */
[----:B--234-:R-:W-:Y:S01]  /*0a50*/  LDS R3, [UR4+-0x4] ;  /* 0xfffffc04ff037984 */ /* 0x01cfe20008000800 */
[----:B------:R-:W-:Y:S02]  /*0a60*/  UIADD3 UR7, UPT, UPT, UR7, 0x1, URZ ;  /* 0x0000000107077890 */ /* 0x000fe4000fffe0ff */
[----:B------:R-:W-:Y:S02]  /*0a70*/  UIADD3 UR4, UPT, UPT, UR4, 0x4, URZ ;  /* 0x0000000404047890 */ /* 0x000fe4000fffe0ff */
[----:B------:R-:W-:Y:S02]  /*0a80*/  UISETP.NE.AND UP0, UPT, UR7, URZ, UPT ;  /* 0x000000ff0700728c */ /* 0x000fe4000bf05270 */
[----:B01----:R-:W0:Y:S02]  /*0a90*/  LDS R0, [UR6+-0x4] ;  /* 0xfffffc06ff007984 */ /* 0x003e240008000800 */
[----:B0-----:R-:W-:-:S05]  /*0aa0*/  IADD3 R0, PT, PT, R0, R3, RZ ;  /* 0x0000000300007210 */ /* 0x001fca0007ffe0ff */
[----:B------:R0:W-:Y:S01]  /*0ab0*/  STS [UR6], R0 ;  /* 0x00000000ff007988 */ /* 0x0001e20008000806 */
[----:B------:R-:W-:Y:S05]  /*0ac0*/  BRA.U UP0, `(.L_x_10) ;  /* 0xfffffffd00dc7547 */ /* 0x000fea000b83ffff */
.L_x_3:
[----:B------:R-:W-:Y:S05]  /*0ad0*/  BSYNC.RECONVERGENT B0 ;  /* 0x0000000000007941 */ /* 0x000fea0003800200 */
.L_x_2:
[----:B------:R-:W-:Y:S06]  /*0ae0*/  BAR.SYNC.DEFER_BLOCKING 0x0 ;  /* 0x0000000000007b1d */ /* 0x000fec0000010000 */
[----:B------:R-:W-:Y:S05]  /*0af0*/  @P1 EXIT ;  /* 0x000000000000194d */ /* 0x000fea0003800000 */
[----:B--234-:R-:W1:Y:S02]  /*0b00*/  LDC.64 R2, c[0x0][0x390] ;  /* 0x0000e400ff027b82 */ /* 0x01ce640000000a00 */
[----:B-1----:R-:W-:-:S05]  /*0b10*/  IMAD.WIDE.U32 R4, R7, 0x4, R2 ;  /* 0x0000000407047825 */ /* 0x002fca00078e0002 */
[----:B------:R1:W5:Y:S01]  /*0b20*/  LDG.E R6, desc[UR12][R4.64] ;  /* 0x0000000c04067981 */ /* 0x000362000c1e1900 */
[----:B------:R-:W-:Y:S01]  /*0b30*/  ISETP.NE.AND P0, PT, R7, RZ, PT ;  /* 0x000000ff0700720c */ /* 0x000fe20003f05270 */
[----:B------:R-:W-:Y:S01]  /*0b40*/  BSSY.RECONVERGENT B0, `(.L_x_11) ;  /* 0x00000a9000007945 */ /* 0x000fe20003800200 */
[----:B0-----:R-:W-:-:S11]  /*0b50*/  IMAD.MOV.U32 R0, RZ, RZ, RZ ;  /* 0x000000ffff007224 */ /* 0x001fd600078e00ff */
[----:B-1----:R-:W-:Y:S05]  /*0b60*/  @!P0 BRA `(.L_x_12) ;  /* 0x0000000800988947 */ /* 0x002fea0003800000 */
[C---:B------:R-:W-:Y:S01]  /*0b70*/  ISETP.GE.U32.AND P1, PT, R7.reuse, 0x10, PT ;  /* 0x000000100700780c */ /* 0x040fe20003f26070 */
[----:B------:R-:W-:Y:S01]  /*0b80*/  BSSY.RECONVERGENT B1, `(.L_x_13) ;  /* 0x0000053000017945 */ /* 0x000fe20003800200 */
[----:B------:R-:W-:Y:S01]  /*0b90*/  LOP3.LUT R22, R7, 0xf, RZ, 0xc0, !PT ;  /* 0x0000000f07167812 */ /* 0x000fe200078ec0ff */
[----:B------:R-:W-:Y:S02]  /*0ba0*/  HFMA2 R0, -RZ, RZ, 0, 0 ;  /* 0x00000000ff007431 */ /* 0x000fe400000001ff */
[----:B------:R-:W-:Y:S01]  /*0bb0*/  IMAD.MOV.U32 R9, RZ, RZ, RZ ;  /* 0x000000ffff097224 */ /* 0x000fe200078e00ff */
[----:B------:R-:W-:-:S07]  /*0bc0*/  ISETP.NE.AND P0, PT, R22, RZ, PT ;  /* 0x000000ff1600720c */ /* 0x000fce0003f05270 */
[----:B------:R-:W-:Y:S06]  /*0bd0*/  @!P1 BRA `(.L_x_14) ;  /* 0x0000000400349947 */ /* 0x000fec0003800000 */
[----:B------:R-:W0:Y:S01]  /*0be0*/  LDCU.64 UR4, c[0x0][0x390] ;  /* 0x00007200ff0477ac */ /* 0x000e220008000a00 */
[----:B------:R-:W-:Y:S01]  /*0bf0*/  LOP3.LUT R9, R7, 0xfffffff0, RZ, 0xc0, !PT ;  /* 0xfffffff007097812 */ /* 0x000fe200078ec0ff */
[----:B------:R-:W-:-:S04]  /*0c00*/  IMAD.MOV.U32 R0, RZ, RZ, RZ ;  /* 0x000000ffff007224 */ /* 0x000fc800078e00ff */
[----:B------:R-:W-:Y:S01]  /*0c10*/  IMAD.MOV R20, RZ, RZ, -R9 ;  /* 0x000000ffff147224 */ /* 0x000fe200078e0a09 */
[----:B0-----:R-:W-:-:S04]  /*0c20*/  UIADD3 UR4, UP0, UPT, UR4, 0x20, URZ ;  /* 0x0000002004047890 */ /* 0x001fc8000ff1e0ff */
[----:B------:R-:W-:Y:S02]  /*0c30*/  UIADD3.X UR5, UPT, UPT, URZ, UR5, URZ, UP0, !UPT ;  /* 0x00000005ff057290 */ /* 0x000fe400087fe4ff */
[----:B------:R-:W-:-:S04]  /*0c40*/  MOV R4, UR4 ;  /* 0x0000000400047c02 */ /* 0x000fc80008000f00 */
[----:B------:R-:W-:-:S07]  /*0c50*/  IMAD.U32 R5, RZ, RZ, UR5 ;  /* 0x00000005ff057e24 */ /* 0x000fce000f8e00ff */
.L_x_15:
[----:B------:R-:W2:Y:S04]  /*0c60*/  LDG.E R10, desc[UR12][R4.64+-0x20] ;  /* 0xffffe00c040a7981 */ /* 0x000ea8000c1e1900 */
[----:B------:R-:W3:Y:S04]  /*0c70*/  LDG.E R12, desc[UR12][R4.64+-0x1c] ;  /* 0xffffe40c040c7981 */ /* 0x000ee8000c1e1900 */
[----:B------:R-:W4:Y:S04]  /*0c80*/  LDG.E R14, desc[UR12][R4.64+-0x18] ;  /* 0xffffe80c040e7981 */ /* 0x000f28000c1e1900 */
        /* <DEDUP_REMOVED lines=12> */
[----:B------:R-:W4:Y:S01]  /*0d50*/  LDG.E R11, desc[UR12][R4.64+0x1c] ;  /* 0x00001c0c040b7981 */ /* 0x000f22000c1e1900 */
[----:B------:R-:W-:Y:S01]  /*0d60*/  VIADD R20, R20, 0x10 ;  /* 0x0000001014147836 */ /* 0x000fe20000000000 */
[-C--:B--2--5:R-:W-:Y:S01]  /*0d70*/  ISETP.NE.AND P1, PT, R10, R6.reuse, PT ;  /* 0x000000060a00720c */ /* 0x0a4fe20003f25270 */
[----:B------:R-:W-:Y:S01]  /*0d80*/  VIADD R10, R0, 0x1 ;  /* 0x00000001000a7836 */ /* 0x000fe20000000000 */
[----:B---3--:R-:W-:-:S11]  /*0d90*/  ISETP.NE.AND P2, PT, R12, R6, PT ;  /* 0x000000060c00720c */ /* 0x008fd60003f45270 */
[----:B------:R-:W-:Y:S02]  /*0da0*/  @P1 IADD3 R10, PT, PT, R0, RZ, RZ ;  /* 0x000000ff000a1210 */ /* 0x000fe40007ffe0ff */
[----:B----4-:R-:W-:-:S03]  /*0db0*/  ISETP.NE.AND P1, PT, R14, R6, PT ;  /* 0x000000060e00720c */ /* 0x010fc60003f25270 */
[----:B------:R-:W-:Y:S02]  /*0dc0*/  VIADD R0, R10, 0x1 ;  /* 0x000000010a007836 */ /* 0x000fe40000000000 */
[----:B------:R-:W-:Y:S01]  /*0dd0*/  @P2 IMAD.MOV R0, RZ, RZ, R10 ;  /* 0x000000ffff002224 */ /* 0x000fe200078e020a */
[----:B------:R-:W-:-:S04]  /*0de0*/  ISETP.NE.AND P2, PT, R16, R6, PT ;  /* 0x000000061000720c */ /* 0x000fc80003f45270 */
[----:B------:R-:W-:-:S03]  /*0df0*/  IADD3 R10, PT, PT, R0, 0x1, RZ ;  /* 0x00000001000a7810 */ /* 0x000fc60007ffe0ff */
[----:B------:R-:W-:Y:S01]  /*0e00*/  @P1 IMAD.MOV R10, RZ, RZ, R0 ;  /* 0x000000ffff0a1224 */ /* 0x000fe200078e0200 */
[----:B------:R-:W-:-:S03]  /*0e10*/  ISETP.NE.AND P1, PT, R18, R6, PT ;  /* 0x000000061200720c */ /* 0x000fc60003f25270 */
[C---:B------:R-:W-:Y:S02]  /*0e20*/  VIADD R0, R10.reuse, 0x1 ;  /* 0x000000010a007836 */ /* 0x040fe40000000000 */
[----:B------:R-:W-:Y:S02]  /*0e30*/  @P2 IADD3 R0, PT, PT, R10, RZ, RZ ;  /* 0x000000ff0a002210 */ /* 0x000fe40007ffe0ff */
[----:B------:R-:W-:-:S03]  /*0e40*/  ISETP.NE.AND P2, PT, R8, R6, PT ;  /* 0x000000060800720c */ /* 0x000fc60003f45270 */
[----:B------:R-:W-:-:S03]  /*0e50*/  VIADD R8, R0, 0x1 ;  /* 0x0000000100087836 */ /* 0x000fc60000000000 */
[----:B------:R-:W-:Y:S01]  /*0e60*/  @P1 IMAD.MOV R8, RZ, RZ, R0 ;  /* 0x000000ffff081224 */ /* 0x000fe200078e0200 */
[----:B------:R-:W-:-:S04]  /*0e70*/  ISETP.NE.AND P1, PT, R29, R6, PT ;  /* 0x000000061d00720c */ /* 0x000fc80003f25270 */
[----:B------:R-:W-:Y:S02]  /*0e80*/  IADD3 R0, PT, PT, R8, 0x1, RZ ;  /* 0x0000000108007810 */ /* 0x000fe40007ffe0ff */
[----:B------:R-:W-:Y:S01]  /*0e90*/  @P2 IMAD.MOV R0, RZ, RZ, R8 ;  /* 0x000000ffff002224 */ /* 0x000fe200078e0208 */
[----:B------:R-:W-:-:S03]  /*0ea0*/  ISETP.NE.AND P2, PT, R27, R6, PT ;  /* 0x000000061b00720c */ /* 0x000fc60003f45270 */
[----:B------:R-:W-:-:S03]  /*0eb0*/  VIADD R8, R0, 0x1 ;  /* 0x0000000100087836 */ /* 0x000fc60000000000 */
[----:B------:R-:W-:Y:S02]  /*0ec0*/  @P1 IADD3 R8, PT, PT, R0, RZ, RZ ;  /* 0x000000ff00081210 */ /* 0x000fe40007ffe0ff */
[-C--:B------:R-:W-:Y:S02]  /*0ed0*/  ISETP.NE.AND P1, PT, R25, R6.reuse, PT ;  /* 0x000000061900720c */ /* 0x080fe40003f25270 */
[-C--:B------:R-:W-:Y:S01]  /*0ee0*/  ISETP.NE.AND P3, PT, R13, R6.reuse, PT ;  /* 0x000000060d00720c */ /* 0x080fe20003f65270 */
        /* <DEDUP_REMOVED lines=17> */
[----:B------:R-:W-:-:S03]  /*1000*/  ISETP.NE.AND P1, PT, R11, R6, PT ;  /* 0x000000060b00720c */ /* 0x000fc60003f25270 */
[----:B------:R-:W-:Y:S02]  /*1010*/  VIADD R0, R8, 0x1 ;  /* 0x0000000108007836 */ /* 0x000fe40000000000 */
[----:B------:R-:W-:Y:S01]  /*1020*/  @P2 IMAD.MOV R0, RZ, RZ, R8 ;  /* 0x000000ffff002224 */ /* 0x000fe200078e0208 */
[----:B------:R-:W-:-:S04]  /*1030*/  ISETP.NE.AND P2, PT, R20, RZ, PT ;  /* 0x000000ff1400720c */ /* 0x000fc80003f45270 */
[----:B------:R-:W-:Y:S01]  /*1040*/  IADD3 R8, PT, PT, R0, 0x1, RZ ;  /* 0x0000000100087810 */ /* 0x000fe20007ffe0ff */
[----:B------:R-:W-:Y:S01]  /*1050*/  @P3 IMAD.MOV R8, RZ, RZ, R0 ;  /* 0x000000ffff083224 */ /* 0x000fe200078e0200 */
[----:B------:R-:W-:-:S04]  /*1060*/  IADD3 R4, P3, PT, R4, 0x40, RZ ;  /* 0x0000004004047810 */ /* 0x000fc80007f7e0ff */
[----:B------:R-:W-:Y:S01]  /*1070*/  IADD3 R0, PT, PT, R8, 0x1, RZ ;  /* 0x0000000108007810 */ /* 0x000fe20007ffe0ff */
[----:B------:R-:W-:Y:S02]  /*1080*/  IMAD.X R5, RZ, RZ, R5, P3 ;  /* 0x000000ffff057224 */ /* 0x000fe400018e0605 */
[----:B------:R-:W-:Y:S01]  /*1090*/  @P1 IMAD.MOV R0, RZ, RZ, R8 ;  /* 0x000000ffff001224 */ /* 0x000fe200078e0208 */
[----:B------:R-:W-:Y:S06]  /*10a0*/  @P2 BRA `(.L_x_15) ;  /* 0xfffffff800ec2947 */ /* 0x000fec000383ffff */
.L_x_14:
[----:B------:R-:W-:Y:S05]  /*10b0*/  BSYNC.RECONVERGENT B1 ;  /* 0x0000000000017941 */ /* 0x000fea0003800200 */
.L_x_13:
[----:B------:R-:W-:Y:S05]  /*10c0*/  @!P0 BRA `(.L_x_12) ;  /* 0x0000000400408947 */ /* 0x000fea0003800000 */
[----:B------:R-:W-:Y:S01]  /*10d0*/  ISETP.GE.U32.AND P1, PT, R22, 0x8, PT ;  /* 0x000000081600780c */ /* 0x000fe20003f26070 */
[----:B------:R-:W-:Y:S01]  /*10e0*/  BSSY.RECONVERGENT B1, `(.L_x_16) ;  /* 0x0000026000017945 */ /* 0x000fe20003800200 */
[----:B------:R-:W-:-:S04]  /*10f0*/  LOP3.LUT R10, R7, 0x7, RZ, 0xc0, !PT ;  /* 0x00000007070a7812 */ /* 0x000fc800078ec0ff */
[----:B------:R-:W-:-:S07]  /*1100*/  ISETP.NE.AND P0, PT, R10, RZ, PT ;  /* 0x000000ff0a00720c */ /* 0x000fce0003f05270 */
[----:B------:R-:W-:Y:S06]  /*1110*/  @!P1 BRA `(.L_x_17) ;  /* 0x0000000000889947 */ /* 0x000fec0003800000 */
[----:B------:R-:W-:-:S05]  /*1120*/  IMAD.WIDE.U32 R4, R9, 0x4, R2 ;  /* 0x0000000409047825 */ /* 0x000fca00078e0002 */
[----:B------:R-:W2:Y:S04]  /*1130*/  LDG.E R11, desc[UR12][R4.64] ;  /* 0x0000000c040b7981 */ /* 0x000ea8000c1e1900 */
[----:B------:R-:W3:Y:S04]  /*1140*/  LDG.E R13, desc[UR12][R4.64+0x4] ;  /* 0x0000040c040d7981 */ /* 0x000ee8000c1e1900 */
[----:B------:R-:W4:Y:S04]  /*1150*/  LDG.E R15, desc[UR12][R4.64+0x8] ;  /* 0x0000080c040f7981 */ /* 0x000f28000c1e1900 */
[----:B------:R-:W4:Y:S04]  /*1160*/  LDG.E R17, desc[UR12][R4.64+0xc] ;  /* 0x00000c0c04117981 */ /* 0x000f28000c1e1900 */
[----:B------:R-:W4:Y:S04]  /*1170*/  LDG.E R19, desc[UR12][R4.64+0x10] ;  /* 0x0000100c04137981 */ /* 0x000f28000c1e1900 */
[----:B------:R-:W4:Y:S04]  /*1180*/  LDG.E R21, desc[UR12][R4.64+0x14] ;  /* 0x0000140c04157981 */ /* 0x000f28000c1e1900 */
[----:B------:R-:W4:Y:S04]  /*1190*/  LDG.E R23, desc[UR12][R4.64+0x18] ;  /* 0x0000180c04177981 */ /* 0x000f28000c1e1900 */
[----:B------:R0:W4:Y:S01]  /*11a0*/  LDG.E R25, desc[UR12][R4.64+0x1c] ;  /* 0x00001c0c04197981 */ /* 0x000122000c1e1900 */
[----:B------:R-:W-:-:S02]  /*11b0*/  IADD3 R8, PT, PT, R0, 0x1, RZ ;  /* 0x0000000100087810 */ /* 0x000fc40007ffe0ff */
[----:B------:R-:W-:Y:S02]  /*11c0*/  IADD3 R9, PT, PT, R9, 0x8, RZ ;  /* 0x0000000809097810 */ /* 0x000fe40007ffe0ff */
[-C--:B--2--5:R-:W-:Y:S02]  /*11d0*/  ISETP.NE.AND P1, PT, R11, R6.reuse, PT ;  /* 0x000000060b00720c */ /* 0x0a4fe40003f25270 */
[----:B---3--:R-:W-:-:S11]  /*11e0*/  ISETP.NE.AND P2, PT, R13, R6, PT ;  /* 0x000000060d00720c */ /* 0x008fd60003f45270 */
[----:B------:R-:W-:Y:S01]  /*11f0*/  @P1 IMAD.MOV R8, RZ, RZ, R0 ;  /* 0x000000ffff081224 */ /* 0x000fe200078e0200 */
[----:B----4-:R-:W-:-:S03]  /*1200*/  ISETP.NE.AND P1, PT, R15, R6, PT ;  /* 0x000000060f00720c */ /* 0x010fc60003f25270 */
[C---:B------:R-:W-:Y:S01]  /*1210*/  VIADD R0, R8.reuse, 0x1 ;  /* 0x0000000108007836 */ /* 0x040fe20000000000 */
[----:B------:R-:W-:Y:S02]  /*1220*/  @P2 IADD3 R0, PT, PT, R8, RZ, RZ ;  /* 0x000000ff08002210 */ /* 0x000fe40007ffe0ff */
[----:B------:R-:W-:-:S03]  /*1230*/  ISETP.NE.AND P2, PT, R17, R6, PT ;  /* 0x000000061100720c */ /* 0x000fc60003f45270 */
[----:B------:R-:W-:-:S04]  /*1240*/  VIADD R8, R0, 0x1 ;  /* 0x0000000100087836 */ /* 0x000fc80000000000 */
[----:B------:R-:W-:Y:S01]  /*1250*/  @P1 IMAD.MOV R8, RZ, RZ, R0 ;  /* 0x000000ffff081224 */ /* 0x000fe200078e0200 */
[----:B------:R-:W-:-:S04]  /*1260*/  ISETP.NE.AND P1, PT, R19, R6, PT ;  /* 0x000000061300720c */ /* 0x000fc80003f25270 */
[----:B------:R-:W-:Y:S01]  /*1270*/  IADD3 R0, PT, PT, R8, 0x1, RZ ;  /* 0x0000000108007810 */ /* 0x000fe20007ffe0ff */
[----:B------:R-:W-:Y:S01]  /*1280*/  @P2 IMAD.MOV R0, RZ, RZ, R8 ;  /* 0x000000ffff002224 */ /* 0x000fe200078e0208 */
[----:B------:R-:W-:-:S03]  /*1290*/  ISETP.NE.AND P2, PT, R21, R6, PT ;  /* 0x000000061500720c */ /* 0x000fc60003f45270 */
[----:B0-----:R-:W-:-:S04]  /*12a0*/  VIADD R4, R0, 0x1 ;  /* 0x0000000100047836 */ /* 0x001fc80000000000 */
[----:B------:R-:W-:Y:S02]  /*12b0*/  @P1 IADD3 R4, PT, PT, R0, RZ, RZ ;  /* 0x000000ff00041210 */ /* 0x000fe40007ffe0ff */
[----:B------:R-:W-:-:S03]  /*12c0*/  ISETP.NE.AND P1, PT, R23, R6, PT ;  /* 0x000000061700720c */ /* 0x000fc60003f25270 */
[----:B------:R-:W-:Y:S02]  /*12d0*/  VIADD R0, R4, 0x1 ;  /* 0x0000000104007836 */ /* 0x000fe40000000000 */
[----:B------:R-:W-:Y:S01]  /*12e0*/  @P2 IMAD.MOV R0, RZ, RZ, R4 ;  /* 0x000000ffff002224 */ /* 0x000fe200078e0204 */
[----:B------:R-:W-:-:S04]  /*12f0*/  ISETP.NE.AND P2, PT, R25, R6, PT ;  /* 0x000000061900720c */ /* 0x000fc80003f45270 */
[----:B------:R-:W-:-:S03]  /*1300*/  IADD3 R4, PT, PT, R0, 0x1, RZ ;  /* 0x0000000100047810 */ /* 0x000fc60007ffe0ff */
[----:B------:R-:W-:-:S04]  /*1310*/  @P1 IMAD.MOV R4, RZ, RZ, R0 ;  /* 0x000000ffff041224 */ /* 0x000fc800078e0200 */
[----:B------:R-:W-:Y:S02]  /*1320*/  VIADD R0, R4, 0x1 ;  /* 0x0000000104007836 */ /* 0x000fe40000000000 */
[----:B------:R-:W-:-:S07]  /*1330*/  @P2 IMAD.MOV R0, RZ, RZ, R4 ;  /* 0x000000ffff002224 */ /* 0x000fce00078e0204 */
.L_x_17:
[----:B------:R-:W-:Y:S05]  /*1340*/  BSYNC.RECONVERGENT B1 ;  /* 0x0000000000017941 */ /* 0x000fea0003800200 */
.L_x_16:
        /* <DEDUP_REMOVED lines=10> */
[----:B------:R-:W4:Y:S01]  /*13f0*/  LDG.E R17, desc[UR12][R4.64+0xc] ;  /* 0x00000c0c04117981 */ /* 0x000f22000c1e1900 */
[----:B------:R-:W-:Y:S01]  /*1400*/  VIADD R10, R0, 0x1 ;  /* 0x00000001000a7836 */ /* 0x000fe20000000000 */
[----:B------:R-:W-:-:S02]  /*1410*/  IADD3 R9, PT, PT, R9, 0x4, RZ ;  /* 0x0000000409097810 */ /* 0x000fc40007ffe0ff */
[-C--:B--2--5:R-:W-:Y:S02]  /*1420*/  ISETP.NE.AND P1, PT, R11, R6.reuse, PT ;  /* 0x000000060b00720c */ /* 0x0a4fe40003f25270 */
[----:B---3--:R-:W-:-:S11]  /*1430*/  ISETP.NE.AND P2, PT, R13, R6, PT ;  /* 0x000000060d00720c */ /* 0x008fd60003f45270 */
[----:B------:R-:W-:Y:S02]  /*1440*/  @P1 IADD3 R10, PT, PT, R0, RZ, RZ ;  /* 0x000000ff000a1210 */ /* 0x000fe40007ffe0ff */
[----:B----4-:R-:W-:-:S03]  /*1450*/  ISETP.NE.AND P1, PT, R15, R6, PT ;  /* 0x000000060f00720c */ /* 0x010fc60003f25270 */
[----:B------:R-:W-:Y:S02]  /*1460*/  VIADD R0, R10, 0x1 ;  /* 0x000000010a007836 */ /* 0x000fe40000000000 */
[----:B------:R-:W-:Y:S01]  /*1470*/  @P2 IMAD.MOV R0, RZ, RZ, R10 ;  /* 0x000000ffff002224 */ /* 0x000fe200078e020a */
[----:B------:R-:W-:-:S04]  /*1480*/  ISETP.NE.AND P2, PT, R17, R6, PT ;  /* 0x000000061100720c */ /* 0x000fc80003f45270 */
[----:B------:R-:W-:-:S03]  /*1490*/  IADD3 R10, PT, PT, R0, 0x1, RZ ;  /* 0x00000001000a7810 */ /* 0x000fc60007ffe0ff */
[----:B------:R-:W-:-:S04]  /*14a0*/  @P1 IMAD.MOV R10, RZ, RZ, R0 ;  /* 0x000000ffff0a1224 */ /* 0x000fc800078e0200 */
[----:B------:R-:W-:Y:S02]  /*14b0*/  VIADD R0, R10, 0x1 ;  /* 0x000000010a007836 */ /* 0x000fe40000000000 */
[----:B------:R-:W-:-:S07]  /*14c0*/  @P2 IMAD.MOV R0, RZ, RZ, R10 ;  /* 0x000000ffff002224 */ /* 0x000fce00078e020a */
.L_x_19:
[----:B------:R-:W-:Y:S05]  /*14d0*/  BSYNC.RECONVERGENT B1 ;  /* 0x0000000000017941 */ /* 0x000fea0003800200 */
.L_x_18:
[----:B------:R-:W-:Y:S05]  /*14e0*/  @!P0 BRA `(.L_x_12) ;  /* 0x0000000000388947 */ /* 0x000fea0003800000 */
[----:B------:R-:W-:-:S04]  /*14f0*/  IMAD.WIDE.U32 R2, R9, 0x4, R2 ;  /* 0x0000000409027825 */ /* 0x000fc800078e0002 */
[----:B------:R-:W-:Y:S01]  /*1500*/  IMAD.MOV R8, RZ, RZ, -R8 ;  /* 0x000000ffff087224 */ /* 0x000fe200078e0a08 */
[----:B------:R-:W-:-:S07]  /*1510*/  MOV R5, R3 ;  /* 0x0000000300057202 */ /* 0x000fce0000000f00 */
.L_x_20:
[----:B------:R-:W-:-:S06]  /*1520*/  IMAD.MOV.U32 R3, RZ, RZ, R5 ;  /* 0x000000ffff037224 */ /* 0x000fcc00078e0005 */
[----:B------:R0:W2:Y:S01]  /*1530*/  LDG.E R3, desc[UR12][R2.64] ;  /* 0x0000000c02037981 */ /* 0x0000a2000c1e1900 */
[----:B------:R-:W-:Y:S01]  /*1540*/  VIADD R8, R8, 0x1 ;  /* 0x0000000108087836 */ /* 0x000fe20000000000 */
[----:B------:R-:W-:-:S04]  /*1550*/  IADD3 R4, PT, PT, R0, 0x1, RZ ;  /* 0x0000000100047810 */ /* 0x000fc80007ffe0ff */
[----:B------:R-:W-:Y:S02]  /*1560*/  ISETP.NE.AND P1, PT, R8, RZ, PT ;  /* 0x000000ff0800720c */ /* 0x000fe40003f25270 */
[----:B0-----:R-:W-:-:S05]  /*1570*/  IADD3 R2, P2, PT, R2, 0x4, RZ ;  /* 0x0000000402027810 */ /* 0x001fca0007f5e0ff */
[----:B------:R-:W-:Y:S01]  /*1580*/  IMAD.X R5, RZ, RZ, R5, P2 ;  /* 0x000000ffff057224 */ /* 0x000fe200010e0605 */
[----:B--2--5:R-:W-:-:S13]  /*1590*/  ISETP.NE.AND P0, PT, R3, R6, PT ;  /* 0x000000060300720c */ /* 0x024fda0003f05270 */
[----:B------:R-:W-:-:S05]  /*15a0*/  @P0 IMAD.MOV R4, RZ, RZ, R0 ;  /* 0x000000ffff040224 */ /* 0x000fca00078e0200 */
[----:B------:R-:W-:Y:S01]  /*15b0*/  MOV R0, R4 ;  /* 0x0000000400007202 */ /* 0x000fe20000000f00 */
[----:B------:R-:W-:Y:S06]  /*15c0*/  @P1 BRA `(.L_x_20) ;  /* 0xfffffffc00d41947 */ /* 0x000fec000383ffff */
.L_x_12:
[----:B------:R-:W-:Y:S05]  /*15d0*/  BSYNC.RECONVERGENT B0 ;  /* 0x0000000000007941 */ /* 0x000fea0003800200 */
.L_x_11:
[----:B------:R-:W0:Y:S02]  /*15e0*/  LDC.64 R2, c[0x0][0x380] ;  /* 0x0000e000ff027b82 */ /* 0x000e240000000a00 */
[----:B0-----:R-:W-:Y:S01]  /*15f0*/  IMAD.WIDE.U32 R4, R7, 0x4, R2 ;  /* 0x0000000407047825 */ /* 0x001fe200078e0002 */
[----:B-----5:R-:W-:-:S05]  /*1600*/  LEA R6, R6, UR10, 0x2 ;  /* 0x0000000a06067c11 */ /* 0x020fca000f8e10ff */
[----:B------:R-:W0:Y:S01]  /*1610*/  LDC.64 R2, c[0x0][0x388] ;  /* 0x0000e200ff027b82 */ /* 0x000e220000000a00 */
[----:B------:R-:W2:Y:S04]  /*1620*/  LDG.E R5, desc[UR12][R4.64] ;  /* 0x0000000c04057981 */ /* 0x000ea8000c1e1900 */
[----:B------:R-:W1:Y:S02]  /*1630*/  LDS R7, [R6] ;  /* 0x0000000006077984 */ /* 0x000e640000000800 */
[----:B-1----:R-:W-:-:S04]  /*1640*/  IMAD.IADD R7, R7, 0x1, R0 ;  /* 0x0000000107077824 */ /* 0x002fc800078e0200 */
[----:B0-----:R-:W-:-:S05]  /*1650*/  IMAD.WIDE.U32 R2, R7, 0x4, R2 ;  /* 0x0000000407027825 */ /* 0x001fca00078e0002 */
[----:B--2---:R-:W-:Y:S01]  /*1660*/  STG.E desc[UR12][R2.64], R5 ;  /* 0x0000000502007986 */ /* 0x004fe2000c10190c */
[----:B------:R-:W-:Y:S05]  /*1670*/  EXIT ;  /* 0x000000000000794d */ /* 0x000fea0003800000 */
.L_x_21:
[----:B------:R-:W-:-:S00]  /*1680*/  BRA `(.L_x_21) ;  /* 0xfffffffc00fc7947 */ /* 0x000fc0000383ffff */
[----:B------:R-:W-:-:S00]  /*1690*/  NOP ;  /* 0x0000000000007918 */ /* 0x000fc00000000000 */
        /* <DEDUP_REMOVED lines=14> */
.L_x_22:


//--------------------- .nv.shared._Z24radix_sort_multibit_iterPjS_S_jjj --------------------------
	.section	.nv.shared._Z24radix_sort_multibit_iterPjS_S_jjj,"aw",@nobits
	.sectionflags	@""
	.align	16
	.zero		1024


//--------------------- .nv.shared.reserved.0     --------------------------
	.section	.nv.shared.reserved.0,"aw",@nobits
	.weak		__nv_reservedSMEM_offset_0_alias
	.size		__nv_reservedSMEM_offset_0_alias, 0, 64
	.other		__nv_reservedSMEM_offset_0_alias,@"STO_CUDA_RESERVED_SHARED STV_DEFAULT"
__nv_reservedSMEM_offset_0_alias:
	.zero		0
	.zero		64


//--------------------- .nv.constant0._Z24radix_sort_multibit_iterPjS_S_jjj --------------------------
	.section	.nv.constant0._Z24radix_sort_multibit_iterPjS_S_jjj,"a",@progbits
	.sectionflags	@""
	.align	4
.nv.constant0._Z24radix_sort_multibit_iterPjS_S_jjj:
	.zero		932


//--------------------- SYMBOLS --------------------------

	.type		.nv.reservedSmem.offset0,@object
	.size		.nv.reservedSmem.offset0,0x4
	.type		.nv.reservedSmem.cap,@object
	.size		.nv.reservedSmem.cap,0x4
